	.headerflags	@"EF_CUDA_TEXMODE_UNIFIED EF_CUDA_64BIT_ADDRESS EF_CUDA_ACCELERATORS EF_CUDA_SM90 EF_CUDA_VIRTUAL_SM(EF_CUDA_SM90)"
	.elftype	@"ET_EXEC"


//--------------------- .nv.info                  --------------------------
	.section	.nv.info,"",@"SHT_CUDA_INFO"
	.align	4


	//----- nvinfo : EIATTR_REGCOUNT
	.align		4
        /*0000*/ 	.byte	0x04, 0x2f
        /*0002*/ 	.short	(.L_1 - .L_0)
	.align		4
.L_0:
        /*0004*/ 	.word	index@(triton_poi_fused_add_clamp_15)
        /*0008*/ 	.word	0x0000000b


	//----- nvinfo : EIATTR_MIN_STACK_SIZE
	.align		4
.L_1:
        /*000c*/ 	.byte	0x04, 0x12
        /*000e*/ 	.short	(.L_3 - .L_2)
	.align		4
.L_2:
        /*0010*/ 	.word	index@(triton_poi_fused_add_clamp_15)
        /*0014*/ 	.word	0x00000000


	//----- nvinfo : EIATTR_FRAME_SIZE
	.align		4
.L_3:
        /*0018*/ 	.byte	0x04, 0x11
        /*001a*/ 	.short	(.L_5 - .L_4)
	.align		4
.L_4:
        /*001c*/ 	.word	index@(triton_poi_fused_add_clamp_15)
        /*0020*/ 	.word	0x00000000


	//----- nvinfo : EIATTR_MIN_STACK_SIZE
	.align		4
.L_5:
        /*0024*/ 	.byte	0x04, 0x12
        /*0026*/ 	.short	(.L_7 - .L_6)
	.align		4
.L_6:
        /*0028*/ 	.word	index@(triton_poi_fused_add_clamp_15)
        /*002c*/ 	.word	0x00000000
.L_7:


//--------------------- .nv.info.triton_poi_fused_add_clamp_15 --------------------------
	.section	.nv.info.triton_poi_fused_add_clamp_15,"",@"SHT_CUDA_INFO"
	.sectionflags	@""
	.align	4


	//----- nvinfo : EIATTR_CUDA_API_VERSION
	.align		4
        /*0000*/ 	.byte	0x04, 0x37
        /*0002*/ 	.short	(.L_9 - .L_8)
.L_8:
        /*0004*/ 	.word	0x0000007c


	//----- nvinfo : EIATTR_KPARAM_INFO
	.align		4
.L_9:
        /*0008*/ 	.byte	0x04, 0x17
        /*000a*/ 	.short	(.L_11 - .L_10)
.L_10:
        /*000c*/ 	.word	0x00000000
        /*0010*/ 	.short	0x0001
        /*0012*/ 	.short	0x0008
        /*0014*/ 	.byte	0x00, 0xf0, 0x11, 0x00


	//----- nvinfo : EIATTR_KPARAM_INFO
	.align		4
.L_11:
        /*0018*/ 	.byte	0x04, 0x17
        /*001a*/ 	.short	(.L_13 - .L_12)
.L_12:
        /*001c*/ 	.word	0x00000000
        /*0020*/ 	.short	0x0000
        /*0022*/ 	.short	0x0000
        /*0024*/ 	.byte	0x00, 0xf4, 0x21, 0x00


	//----- nvinfo : EIATTR_SPARSE_MMA_MASK
	.align		4
.L_13:
        /*0028*/ 	.byte	0x03, 0x50
        /*002a*/ 	.short	0x0000


	//----- nvinfo : EIATTR_MAXREG_COUNT
	.align		4
        /*002c*/ 	.byte	0x03, 0x1b
        /*002e*/ 	.short	0x00ff


	//----- nvinfo : EIATTR_EXIT_INSTR_OFFSETS
	.align		4
        /*0030*/ 	.byte	0x04, 0x1c
        /*0032*/ 	.short	(.L_15 - .L_14)


	//   ....[0]....
.L_14:
        /*0034*/ 	.word	0x000001b0


	//   ....[1]....
        /*0038*/ 	.word	0x00000200


	//----- nvinfo : EIATTR_REQNTID
	.align		4
.L_15:
        /*003c*/ 	.byte	0x04, 0x10
        /*003e*/ 	.short	(.L_17 - .L_16)
.L_16:
        /*0040*/ 	.word	0x00000020
        /*0044*/ 	.word	0x00000001
        /*0048*/ 	.word	0x00000001


	//----- nvinfo : EIATTR_CBANK_PARAM_SIZE
	.align		4
.L_17:
        /*004c*/ 	.byte	0x03, 0x19
        /*004e*/ 	.short	0x000c


	//----- nvinfo : EIATTR_PARAM_CBANK
	.align		4
        /*0050*/ 	.byte	0x04, 0x0a
        /*0052*/ 	.short	(.L_19 - .L_18)
	.align		4
.L_18:
        /*0054*/ 	.word	index@(.nv.constant0.triton_poi_fused_add_clamp_15)
        /*0058*/ 	.short	0x0210
        /*005a*/ 	.short	0x000c


	//----- nvinfo : EIATTR_SW_WAR
	.align		4
.L_19:
        /*005c*/ 	.byte	0x04, 0x36
        /*005e*/ 	.short	(.L_21 - .L_20)
.L_20:
        /*0060*/ 	.word	0x00000008
.L_21:


//--------------------- .nv.callgraph             --------------------------
	.section	.nv.callgraph,"",@"SHT_CUDA_CALLGRAPH"
	.align	4
	.sectionentsize	8
	.align		4
        /*0000*/ 	.word	0x00000000
	.align		4
        /*0004*/ 	.word	0xffffffff
	.align		4
        /*0008*/ 	.word	0x00000000
	.align		4
        /*000c*/ 	.word	0xfffffffe
	.align		4
        /*0010*/ 	.word	0x00000000
	.align		4
        /*0014*/ 	.word	0xfffffffd
	.align		4
        /*0018*/ 	.word	0x00000000
	.align		4
        /*001c*/ 	.word	0xfffffffc


//--------------------- .text.triton_poi_fused_add_clamp_15 --------------------------
	.section	.text.triton_poi_fused_add_clamp_15,"ax",@progbits
	.align	128
        .global         triton_poi_fused_add_clamp_15
        .type           triton_poi_fused_add_clamp_15,@function
        .size           triton_poi_fused_add_clamp_15,(.L_x_1 - triton_poi_fused_add_clamp_15)
        .other          triton_poi_fused_add_clamp_15,@"STO_CUDA_ENTRY STV_DEFAULT"
triton_poi_fused_add_clamp_15:
.text.triton_poi_fused_add_clamp_15:
[----:B------:R-:W0:Y:S02]  /*0000*/  LDC R1, c[0x0][0x28] ;  /* 0x00000a00ff017b82 */ /* 0x000e240000000800 */
[----:B------:R-:W1:Y:S01]  /*0010*/  S2R R0, SR_TID.X ;  /* 0x0000000000007919 */ /* 0x000e620000002100 */
[----:B------:R-:W-:Y:S01]  /*0020*/  IMAD.MOV.U32 R3, RZ, RZ, 0x3c888889 ;  /* 0x3c888889ff037424 */ /* 0x000fe200078e00ff */
[----:B------:R-:W2:Y:S01]  /*0030*/  S2R R5, SR_CTAID.X ;  /* 0x0000000000057919 */ /* 0x000ea20000002500 */
[----:B-1----:R-:W-:-:S05]  /*0040*/  IMAD.SHL.U32 R0, R0, 0x2, RZ ;  /* 0x0000000200007824 */ /* 0x002fca00078e00ff */
[----:B------:R-:W-:-:S05]  /*0050*/  LOP3.LUT R0, R0, 0x3e, RZ, 0xc0, !PT ;  /* 0x0000003e00007812 */ /* 0x000fca00078ec0ff */
[----:B--2---:R-:W-:-:S05]  /*0060*/  IMAD R5, R5, 0x40, R0 ;  /* 0x0000004005057824 */ /* 0x004fca00078e0200 */
[----:B------:R-:W-:Y:S02]  /*0070*/  IADD3 R0, R5, 0x1, RZ ;  /* 0x0000000105007810 */ /* 0x000fe40007ffe0ff */
[----:B------:R-:W-:Y:S02]  /*0080*/  I2FP.F32.S32 R2, R5 ;  /* 0x0000000500027245 */ /* 0x000fe40000201400 */
[----:B------:R-:W-:Y:S02]  /*0090*/  I2FP.F32.S32 R0, R0 ;  /* 0x0000000000007245 */ /* 0x000fe40000201400 */
[----:B------:R-:W-:Y:S01]  /*00a0*/  ISETP.GE.AND P0, PT, R5, 0x3c, PT ;  /* 0x0000003c0500780c */ /* 0x000fe20003f06270 */
[----:B------:R-:W-:Y:S02]  /*00b0*/  FADD R2, R2, 0.5 ;  /* 0x3f00000002027421 */ /* 0x000fe40000000000 */
[----:B------:R-:W-:Y:S02]  /*00c0*/  FADD R0, R0, 0.5 ;  /* 0x3f00000000007421 */ /* 0x000fe40000000000 */
[----:B------:R-:W-:-:S02]  /*00d0*/  FFMA R2, R2, R3, -0.5 ;  /* 0xbf00000002027423 */ /* 0x000fc40000000003 */
[----:B------:R-:W-:-:S03]  /*00e0*/  FFMA R0, R0, R3, -0.5 ;  /* 0xbf00000000007423 */ /* 0x000fc60000000003 */
[----:B------:R-:W-:Y:S02]  /*00f0*/  FMNMX R4, RZ, R2, !PT ;  /* 0x00000002ff047209 */ /* 0x000fe40007800000 */
[----:B------:R-:W-:Y:S01]  /*0100*/  FMNMX R0, RZ, R0, !PT ;  /* 0x00000000ff007209 */ /* 0x000fe20007800000 */
[----:B------:R-:W1:Y:S03]  /*0110*/  LDC.64 R2, c[0x0][0x210] ;  /* 0x00008400ff027b82 */ /* 0x000e660000000a00 */
[----:B------:R-:W2:Y:S08]  /*0120*/  F2I.TRUNC.NTZ R4, R4 ;  /* 0x0000000400047305 */ /* 0x000eb0000020f100 */
[----:B------:R-:W3:Y:S01]  /*0130*/  F2I.TRUNC.NTZ R0, R0 ;  /* 0x0000000000007305 */ /* 0x000ee2000020f100 */
[----:B--2---:R-:W-:-:S05]  /*0140*/  VIMNMX R6, R4, -0x1, PT ;  /* 0xffffffff04067848 */ /* 0x004fca0003fe0100 */
[----:B------:R-:W-:Y:S02]  /*0150*/  VIADD R6, R6, 0x1 ;  /* 0x0000000106067836 */ /* 0x000fe40000000000 */
[----:B-1----:R-:W-:Y:S01]  /*0160*/  IMAD.WIDE R2, R5, 0x8, R2 ;  /* 0x0000000805027825 */ /* 0x002fe200078e0202 */
[----:B---3--:R-:W-:Y:S02]  /*0170*/  VIMNMX R7, R0, -0x1, PT ;  /* 0xffffffff00077848 */ /* 0x008fe40003fe0100 */
[----:B------:R-:W-:Y:S02]  /*0180*/  SHF.R.S32.HI R5, RZ, 0x1f, R6 ;  /* 0x0000001fff057819 */ /* 0x000fe40000011406 */
[----:B------:R-:W-:-:S04]  /*0190*/  IADD3 R8, R7, 0x1, RZ ;  /* 0x0000000107087810 */ /* 0x000fc80007ffe0ff */
[----:B------:R-:W-:Y:S01]  /*01a0*/  SHF.R.S32.HI R7, RZ, 0x1f, R8 ;  /* 0x0000001fff077819 */ /* 0x000fe20000011408 */
[----:B------:R-:W-:Y:S06]  /*01b0*/  @P0 EXIT ;  /* 0x000000000000094d */ /* 0x000fec0003800000 */
[----:B------:R-:W-:Y:S01]  /*01c0*/  IMAD.MOV.U32 R4, RZ, RZ, R6 ;  /* 0x000000ffff047224 */ /* 0x000fe200078e0006 */
[----:B------:R-:W-:Y:S01]  /*01d0*/  MOV R6, R8 ;  /* 0x0000000800067202 */ /* 0x000fe20000000f00 */
[----:B------:R-:W-:-:S04]  /*01e0*/  ULDC.64 UR4, c[0x0][0x208] ;  /* 0x0000820000047ab9 */ /* 0x000fc80000000a00 */
[----:B------:R-:W-:Y:S01]  /*01f0*/  STG.E.128 desc[UR4][R2.64], R4 ;  /* 0x0000000402007986 */ /* 0x000fe2000c101d04 */
[----:B------:R-:W-:Y:S05]  /*0200*/  EXIT ;  /* 0x000000000000794d */ /* 0x000fea0003800000 */
.L_x_0:
[----:B------:R-:W-:-:S00]  /*0210*/  BRA `(.L_x_0) ;  /* 0xfffffffc00fc7947 */ /* 0x000fc0000383ffff */
[----:B------:R-:W-:-:S00]  /*0220*/  NOP ;  /* 0x0000000000007918 */ /* 0x000fc00000000000 */
        /* <DEDUP_REMOVED lines=13> */
.L_x_1:


//--------------------- .nv.constant0.triton_poi_fused_add_clamp_15 --------------------------
	.section	.nv.constant0.triton_poi_fused_add_clamp_15,"a",@progbits
	.sectionflags	@""
	.align	4
.nv.constant0.triton_poi_fused_add_clamp_15:
	.zero		540
